//
// Generated by NVIDIA NVVM Compiler
//
// Compiler Build ID: CL-36424714
// Cuda compilation tools, release 13.0, V13.0.88
// Based on NVVM 20.0.0
//

.version 9.0
.target sm_100
.address_size 64

	// .globl	_Z5sgemmPfS_S_i

.visible .entry _Z5sgemmPfS_S_i(
	.param .u64 .ptr .align 1 _Z5sgemmPfS_S_i_param_0,
	.param .u64 .ptr .align 1 _Z5sgemmPfS_S_i_param_1,
	.param .u64 .ptr .align 1 _Z5sgemmPfS_S_i_param_2,
	.param .u32 _Z5sgemmPfS_S_i_param_3
)
{
	.reg .pred 	%p<10>;
	.reg .b32 	%r<39>;
	.reg .b32 	%f<68>;
	.reg .b64 	%rd<67>;

	ld.param.u64 	%rd14, [_Z5sgemmPfS_S_i_param_0];
	ld.param.u64 	%rd15, [_Z5sgemmPfS_S_i_param_1];
	ld.param.u32 	%r17, [_Z5sgemmPfS_S_i_param_3];
	cvta.to.global.u64 	%rd1, %rd15;
	cvta.to.global.u64 	%rd2, %rd14;
	mov.u32 	%r18, %ctaid.x;
	mov.u32 	%r19, %ntid.x;
	mov.u32 	%r20, %tid.x;
	mad.lo.s32 	%r1, %r18, %r19, %r20;
	mov.u32 	%r21, %ctaid.y;
	mov.u32 	%r22, %ntid.y;
	mov.u32 	%r23, %tid.y;
	mad.lo.s32 	%r2, %r21, %r22, %r23;
	setp.lt.s32 	%p1, %r17, 1;
	mov.f32 	%f67, 0f00000000;
	@%p1 bra 	$L__BB0_12;
	mul.lo.s32 	%r3, %r17, %r2;
	and.b32  	%r4, %r17, 7;
	setp.lt.u32 	%p2, %r17, 8;
	mov.f32 	%f67, 0f00000000;
	mov.b32 	%r37, 0;
	@%p2 bra 	$L__BB0_4;
	and.b32  	%r37, %r17, 2147483640;
	neg.s32 	%r35, %r37;
	mul.wide.u32 	%rd16, %r17, 4;
	add.s64 	%rd3, %rd1, %rd16;
	mul.wide.u32 	%rd17, %r17, 8;
	add.s64 	%rd4, %rd1, %rd17;
	mul.wide.u32 	%rd18, %r17, 12;
	add.s64 	%rd5, %rd1, %rd18;
	mul.wide.u32 	%rd19, %r17, 16;
	add.s64 	%rd6, %rd1, %rd19;
	mul.wide.u32 	%rd20, %r17, 20;
	add.s64 	%rd7, %rd1, %rd20;
	mul.wide.u32 	%rd21, %r17, 24;
	add.s64 	%rd8, %rd1, %rd21;
	mul.wide.u32 	%rd22, %r17, 28;
	add.s64 	%rd9, %rd1, %rd22;
	mul.wide.u32 	%rd23, %r3, 4;
	add.s64 	%rd24, %rd23, %rd2;
	add.s64 	%rd66, %rd24, 16;
	mov.f32 	%f67, 0f00000000;
	mov.u32 	%r34, %r1;
$L__BB0_3:
	.pragma "nounroll";
	mul.wide.s32 	%rd25, %r34, 4;
	add.s64 	%rd26, %rd3, %rd25;
	add.s64 	%rd27, %rd4, %rd25;
	add.s64 	%rd28, %rd5, %rd25;
	add.s64 	%rd29, %rd6, %rd25;
	add.s64 	%rd30, %rd7, %rd25;
	add.s64 	%rd31, %rd8, %rd25;
	add.s64 	%rd32, %rd9, %rd25;
	add.s64 	%rd33, %rd1, %rd25;
	ld.global.f32 	%f17, [%rd66+-16];
	ld.global.f32 	%f18, [%rd33];
	fma.rn.f32 	%f19, %f17, %f18, %f67;
	ld.global.f32 	%f20, [%rd66+-12];
	ld.global.f32 	%f21, [%rd26];
	fma.rn.f32 	%f22, %f20, %f21, %f19;
	ld.global.f32 	%f23, [%rd66+-8];
	ld.global.f32 	%f24, [%rd27];
	fma.rn.f32 	%f25, %f23, %f24, %f22;
	ld.global.f32 	%f26, [%rd66+-4];
	ld.global.f32 	%f27, [%rd28];
	fma.rn.f32 	%f28, %f26, %f27, %f25;
	ld.global.f32 	%f29, [%rd66];
	ld.global.f32 	%f30, [%rd29];
	fma.rn.f32 	%f31, %f29, %f30, %f28;
	ld.global.f32 	%f32, [%rd66+4];
	ld.global.f32 	%f33, [%rd30];
	fma.rn.f32 	%f34, %f32, %f33, %f31;
	ld.global.f32 	%f35, [%rd66+8];
	ld.global.f32 	%f36, [%rd31];
	fma.rn.f32 	%f37, %f35, %f36, %f34;
	ld.global.f32 	%f38, [%rd66+12];
	ld.global.f32 	%f39, [%rd32];
	fma.rn.f32 	%f67, %f38, %f39, %f37;
	add.s32 	%r35, %r35, 8;
	shl.b32 	%r25, %r17, 3;
	add.s32 	%r34, %r34, %r25;
	add.s64 	%rd66, %rd66, 32;
	setp.ne.s32 	%p3, %r35, 0;
	@%p3 bra 	$L__BB0_3;
$L__BB0_4:
	setp.eq.s32 	%p4, %r4, 0;
	@%p4 bra 	$L__BB0_12;
	and.b32  	%r12, %r17, 3;
	setp.lt.u32 	%p5, %r4, 4;
	@%p5 bra 	$L__BB0_7;
	add.s32 	%r26, %r37, %r3;
	mul.wide.u32 	%rd34, %r26, 4;
	add.s64 	%rd35, %rd2, %rd34;
	ld.global.f32 	%f41, [%rd35];
	mad.lo.s32 	%r27, %r37, %r17, %r1;
	mul.wide.s32 	%rd36, %r27, 4;
	add.s64 	%rd37, %rd1, %rd36;
	ld.global.f32 	%f42, [%rd37];
	fma.rn.f32 	%f43, %f41, %f42, %f67;
	cvt.u64.u32 	%rd38, %r3;
	cvt.u64.u32 	%rd39, %r37;
	add.s64 	%rd40, %rd39, %rd38;
	shl.b64 	%rd41, %rd40, 2;
	add.s64 	%rd42, %rd2, %rd41;
	ld.global.f32 	%f44, [%rd42+4];
	mul.wide.u32 	%rd43, %r17, 4;
	add.s64 	%rd44, %rd37, %rd43;
	ld.global.f32 	%f45, [%rd44];
	fma.rn.f32 	%f46, %f44, %f45, %f43;
	ld.global.f32 	%f47, [%rd42+8];
	add.s64 	%rd45, %rd44, %rd43;
	ld.global.f32 	%f48, [%rd45];
	fma.rn.f32 	%f49, %f47, %f48, %f46;
	ld.global.f32 	%f50, [%rd42+12];
	add.s64 	%rd46, %rd45, %rd43;
	ld.global.f32 	%f51, [%rd46];
	fma.rn.f32 	%f67, %f50, %f51, %f49;
	add.s32 	%r37, %r37, 4;
$L__BB0_7:
	setp.eq.s32 	%p6, %r12, 0;
	@%p6 bra 	$L__BB0_12;
	setp.eq.s32 	%p7, %r12, 1;
	@%p7 bra 	$L__BB0_10;
	add.s32 	%r28, %r37, %r3;
	mul.wide.u32 	%rd47, %r28, 4;
	add.s64 	%rd48, %rd2, %rd47;
	ld.global.f32 	%f53, [%rd48];
	mad.lo.s32 	%r29, %r37, %r17, %r1;
	mul.wide.s32 	%rd49, %r29, 4;
	add.s64 	%rd50, %rd1, %rd49;
	ld.global.f32 	%f54, [%rd50];
	fma.rn.f32 	%f55, %f53, %f54, %f67;
	cvt.u64.u32 	%rd51, %r3;
	cvt.u64.u32 	%rd52, %r37;
	add.s64 	%rd53, %rd52, %rd51;
	shl.b64 	%rd54, %rd53, 2;
	add.s64 	%rd55, %rd2, %rd54;
	ld.global.f32 	%f56, [%rd55+4];
	mul.wide.u32 	%rd56, %r17, 4;
	add.s64 	%rd57, %rd50, %rd56;
	ld.global.f32 	%f57, [%rd57];
	fma.rn.f32 	%f67, %f56, %f57, %f55;
	add.s32 	%r37, %r37, 2;
$L__BB0_10:
	and.b32  	%r30, %r17, 1;
	setp.eq.b32 	%p8, %r30, 1;
	not.pred 	%p9, %p8;
	@%p9 bra 	$L__BB0_12;
	add.s32 	%r31, %r37, %r3;
	mul.wide.u32 	%rd58, %r31, 4;
	add.s64 	%rd59, %rd2, %rd58;
	ld.global.f32 	%f58, [%rd59];
	mad.lo.s32 	%r32, %r37, %r17, %r1;
	mul.wide.s32 	%rd60, %r32, 4;
	add.s64 	%rd61, %rd1, %rd60;
	ld.global.f32 	%f59, [%rd61];
	fma.rn.f32 	%f67, %f58, %f59, %f67;
$L__BB0_12:
	ld.param.u64 	%rd65, [_Z5sgemmPfS_S_i_param_2];
	cvta.to.global.u64 	%rd62, %rd65;
	mad.lo.s32 	%r33, %r17, %r2, %r1;
	mul.wide.s32 	%rd63, %r33, 4;
	add.s64 	%rd64, %rd62, %rd63;
	st.global.f32 	[%rd64], %f67;
	ret;

}


// ===== COMPILED SASS (sm_100) =====

	.target	sm_100

	.elftype	@"ET_EXEC"


//--------------------- .note.nv.tkinfo           --------------------------
	.section	.note.nv.tkinfo,"",@"SHT_NOTE"
	.sectionflags	@"SHF_NOTE_NV_TKINFO"
	.tkinfo
        /*0018*/ 	.word	0x00000002
        /*0030*/ 	.string	""
        /*0030*/ 	.string	"ptxas"
        /*0030*/ 	.string	"Cuda compilation tools, release 13.0, V13.0.88"
        /*0030*/ 	.string	"Build cuda_13.0.r13.0/compiler.36424714_0"
        /*0030*/ 	.string	"-arch sm_100 -m 64 "



//--------------------- .note.nv.cuinfo           --------------------------
	.section	.note.nv.cuinfo,"",@"SHT_NOTE"
	.sectionflags	@"SHF_NOTE_NV_CUINFO"
        /*0018*/ 	.short	0x0002
        /*001a*/ 	.short	0x0064
        /*001c*/ 	.short	0x0082
	.zero		2


//--------------------- .nv.info                  --------------------------
	.section	.nv.info,"",@"SHT_CUDA_INFO"
	.align	4


	//----- nvinfo : EIATTR_REGCOUNT
	.align		4
        /*0000*/ 	.byte	0x04, 0x2f
        /*0002*/ 	.short	(.L_1 - .L_0)
	.align		4
.L_0:
        /*0004*/ 	.word	index@(_Z5sgemmPfS_S_i)
        /*0008*/ 	.word	0x0000001e


	//----- nvinfo : EIATTR_FRAME_SIZE
	.align		4
.L_1:
        /*000c*/ 	.byte	0x04, 0x11
        /*000e*/ 	.short	(.L_3 - .L_2)
	.align		4
.L_2:
        /*0010*/ 	.word	index@(_Z5sgemmPfS_S_i)
        /*0014*/ 	.word	0x00000000


	//----- nvinfo : EIATTR_MIN_STACK_SIZE
	.align		4
.L_3:
        /*0018*/ 	.byte	0x04, 0x12
        /*001a*/ 	.short	(.L_5 - .L_4)
	.align		4
.L_4:
        /*001c*/ 	.word	index@(_Z5sgemmPfS_S_i)
        /*0020*/ 	.word	0x00000000
.L_5:


//--------------------- .nv.compat                --------------------------
	.section	.nv.compat,"",@"SHT_CUDA_COMPAT_INFO"
	.align	4
        /*0000*/ 	.byte	0x02, 0x09, 0x00, 0x00, 0x02, 0x02, 0x01, 0x00, 0x02, 0x05, 0x05, 0x00, 0x03, 0x07, 0x01, 0x01
        /*0010*/ 	.byte	0x02, 0x03, 0x00, 0x00, 0x02, 0x06, 0x01, 0x00, 0x04, 0x0b, 0x08, 0x00, 0x09, 0x00, 0x00, 0x00
        /*0020*/ 	.byte	0x00, 0x00, 0x00, 0x00


//--------------------- .nv.info._Z5sgemmPfS_S_i  --------------------------
	.section	.nv.info._Z5sgemmPfS_S_i,"",@"SHT_CUDA_INFO"
	.sectionflags	@""
	.align	4


	//----- nvinfo : EIATTR_CUDA_API_VERSION
	.align		4
        /*0000*/ 	.byte	0x04, 0x37
        /*0002*/ 	.short	(.L_7 - .L_6)
.L_6:
        /*0004*/ 	.word	0x00000082


	//----- nvinfo : EIATTR_KPARAM_INFO
	.align		4
.L_7:
        /*0008*/ 	.byte	0x04, 0x17
        /*000a*/ 	.short	(.L_9 - .L_8)
.L_8:
        /*000c*/ 	.word	0x00000000
        /*0010*/ 	.short	0x0003
        /*0012*/ 	.short	0x0018
        /*0014*/ 	.byte	0x00, 0xf0, 0x11, 0x00


	//----- nvinfo : EIATTR_KPARAM_INFO
	.align		4
.L_9:
        /*0018*/ 	.byte	0x04, 0x17
        /*001a*/ 	.short	(.L_11 - .L_10)
.L_10:
        /*001c*/ 	.word	0x00000000
        /*0020*/ 	.short	0x0002
        /*0022*/ 	.short	0x0010
        /*0024*/ 	.byte	0x00, 0xf5, 0x21, 0x00


	//----- nvinfo : EIATTR_KPARAM_INFO
	.align		4
.L_11:
        /*0028*/ 	.byte	0x04, 0x17
        /*002a*/ 	.short	(.L_13 - .L_12)
.L_12:
        /*002c*/ 	.word	0x00000000
        /*0030*/ 	.short	0x0001
        /*0032*/ 	.short	0x0008
        /*0034*/ 	.byte	0x00, 0xf5, 0x21, 0x00


	//----- nvinfo : EIATTR_KPARAM_INFO
	.align		4
.L_13:
        /*0038*/ 	.byte	0x04, 0x17
        /*003a*/ 	.short	(.L_15 - .L_14)
.L_14:
        /*003c*/ 	.word	0x00000000
        /*0040*/ 	.short	0x0000
        /*0042*/ 	.short	0x0000
        /*0044*/ 	.byte	0x00, 0xf5, 0x21, 0x00


	//----- nvinfo : EIATTR_SPARSE_MMA_MASK
	.align		4
.L_15:
        /*0048*/ 	.byte	0x03, 0x50
        /*004a*/ 	.short	0x0000


	//----- nvinfo : EIATTR_MAXREG_COUNT
	.align		4
        /*004c*/ 	.byte	0x03, 0x1b
        /*004e*/ 	.short	0x00ff


	//----- nvinfo : EIATTR_MERCURY_ISA_VERSION
	.align		4
        /*0050*/ 	.byte	0x03, 0x5f
        /*0052*/ 	.short	0x0101


	//----- nvinfo : EIATTR_VRC_CTA_INIT_COUNT
	.align		4
        /*0054*/ 	.byte	0x02, 0x4a
	.zero		1
	.zero		1


	//----- nvinfo : EIATTR_EXIT_INSTR_OFFSETS
	.align		4
        /*0058*/ 	.byte	0x04, 0x1c
        /*005a*/ 	.short	(.L_17 - .L_16)


	//   ....[0]....
.L_16:
        /*005c*/ 	.word	0x00000ab0


	//----- nvinfo : EIATTR_CBANK_PARAM_SIZE
	.align		4
.L_17:
        /*0060*/ 	.byte	0x03, 0x19
        /*0062*/ 	.short	0x001c


	//----- nvinfo : EIATTR_PARAM_CBANK
	.align		4
        /*0064*/ 	.byte	0x04, 0x0a
        /*0066*/ 	.short	(.L_19 - .L_18)
	.align		4
.L_18:
        /*0068*/ 	.word	index@(.nv.constant0._Z5sgemmPfS_S_i)
        /*006c*/ 	.short	0x0380
        /*006e*/ 	.short	0x001c


	//----- nvinfo : EIATTR_SW_WAR
	.align		4
.L_19:
        /*0070*/ 	.byte	0x04, 0x36
        /*0072*/ 	.short	(.L_21 - .L_20)
.L_20:
        /*0074*/ 	.word	0x00000008
.L_21:


//--------------------- .nv.callgraph             --------------------------
	.section	.nv.callgraph,"",@"SHT_CUDA_CALLGRAPH"
	.align	4
	.sectionentsize	8
	.align		4
        /*0000*/ 	.word	0x00000000
	.align		4
        /*0004*/ 	.word	0xffffffff
	.align		4
        /*0008*/ 	.word	0x00000000
	.align		4
        /*000c*/ 	.word	0xfffffffe
	.align		4
        /*0010*/ 	.word	0x00000000
	.align		4
        /*0014*/ 	.word	0xfffffffd
	.align		4
        /*0018*/ 	.word	0x00000000
	.align		4
        /*001c*/ 	.word	0xfffffffc


//--------------------- .text._Z5sgemmPfS_S_i     --------------------------
	.section	.text._Z5sgemmPfS_S_i,"ax",@progbits
	.align	128
        .global         _Z5sgemmPfS_S_i
        .type           _Z5sgemmPfS_S_i,@function
        .size           _Z5sgemmPfS_S_i,(.L_x_5 - _Z5sgemmPfS_S_i)
        .other          _Z5sgemmPfS_S_i,@"STO_CUDA_ENTRY STV_DEFAULT"
_Z5sgemmPfS_S_i:
.text._Z5sgemmPfS_S_i:
[----:B------:R-:W-:Y:S01]  /*0000*/  LDC R1, c[0x0][0x37c] ;  /* 0x0000df00ff017b82 */ /* 0x000fe20000000800 */
[----:B------:R-:W0:Y:S01]  /*0010*/  S2R R3, SR_TID.X ;  /* 0x0000000000037919 */ /* 0x000e220000002100 */
[----:B------:R-:W1:Y:S06]  /*0020*/  LDCU UR18, c[0x0][0x398] ;  /* 0x00007300ff1277ac */ /* 0x000e6c0008000800 */
[----:B------:R-:W0:Y:S01]  /*0030*/  LDC R0, c[0x0][0x360] ;  /* 0x0000d800ff007b82 */ /* 0x000e220000000800 */
[----:B------:R-:W-:Y:S01]  /*0040*/  HFMA2 R12, -RZ, RZ, 0, 0 ;  /* 0x00000000ff0c7431 */ /* 0x000fe200000001ff */
[----:B------:R-:W2:Y:S01]  /*0050*/  S2R R2, SR_TID.Y ;  /* 0x0000000000027919 */ /* 0x000ea20000002200 */
[----:B------:R-:W3:Y:S05]  /*0060*/  LDCU.64 UR16, c[0x0][0x358] ;  /* 0x00006b00ff1077ac */ /* 0x000eea0008000a00 */
[----:B------:R-:W0:Y:S08]  /*0070*/  S2UR UR4, SR_CTAID.X ;  /* 0x00000000000479c3 */ /* 0x000e300000002500 */
[----:B------:R-:W2:Y:S01]  /*0080*/  S2UR UR5, SR_CTAID.Y ;  /* 0x00000000000579c3 */ /* 0x000ea20000002600 */
[----:B-1----:R-:W-:-:S07]  /*0090*/  UISETP.GE.AND UP0, UPT, UR18, 0x1, UPT ;  /* 0x000000011200788c */ /* 0x002fce000bf06270 */
[----:B------:R-:W2:Y:S01]  /*00a0*/  LDC R13, c[0x0][0x364] ;  /* 0x0000d900ff0d7b82 */ /* 0x000ea20000000800 */
[----:B0-----:R-:W-:Y:S02]  /*00b0*/  IMAD R0, R0, UR4, R3 ;  /* 0x0000000400007c24 */ /* 0x001fe4000f8e0203 */
[----:B--2---:R-:W-:Y:S01]  /*00c0*/  IMAD R13, R13, UR5, R2 ;  /* 0x000000050d0d7c24 */ /* 0x004fe2000f8e0202 */
[----:B---3--:R-:W-:Y:S06]  /*00d0*/  BRA.U !UP0, `(.L_x_0) ;  /* 0x0000000908647547 */ /* 0x008fec000b800000 */
[----:B------:R-:W-:Y:S02]  /*00e0*/  UISETP.GE.U32.AND UP1, UPT, UR18, 0x8, UPT ;  /* 0x000000081200788c */ /* 0x000fe4000bf26070 */
[----:B------:R-:W-:Y:S01]  /*00f0*/  IMAD R5, R13, UR18, RZ ;  /* 0x000000120d057c24 */ /* 0x000fe2000f8e02ff */
[----:B------:R-:W-:Y:S01]  /*0100*/  ULOP3.LUT UR19, UR18, 0x7, URZ, 0xc0, !UPT ;  /* 0x0000000712137892 */ /* 0x000fe2000f8ec0ff */
[----:B------:R-:W-:Y:S01]  /*0110*/  MOV R12, RZ ;  /* 0x000000ff000c7202 */ /* 0x000fe20000000f00 */
[----:B------:R-:W-:Y:S02]  /*0120*/  UMOV UR4, URZ ;  /* 0x000000ff00047c82 */ /* 0x000fe40008000000 */
[----:B------:R-:W-:Y:S02]  /*0130*/  UISETP.NE.AND UP0, UPT, UR19, URZ, UPT ;  /* 0x000000ff1300728c */ /* 0x000fe4000bf05270 */
[----:B------:R-:W-:Y:S09]  /*0140*/  BRA.U !UP1, `(.L_x_1) ;  /* 0x0000000509087547 */ /* 0x000ff2000b800000 */
[----:B------:R-:W0:Y:S01]  /*0150*/  LDCU.128 UR20, c[0x0][0x380] ;  /* 0x00007000ff1477ac */ /* 0x000e220008000c00 */
[----:B------:R-:W-:Y:S02]  /*0160*/  MOV R12, RZ ;  /* 0x000000ff000c7202 */ /* 0x000fe40000000f00 */
[----:B------:R-:W-:Y:S01]  /*0170*/  MOV R14, R0 ;  /* 0x00000000000e7202 */ /* 0x000fe20000000f00 */
[----:B------:R-:W-:-:S04]  /*0180*/  ULOP3.LUT UR4, UR18, 0x7ffffff8, URZ, 0xc0, !UPT ;  /* 0x7ffffff812047892 */ /* 0x000fc8000f8ec0ff */
[----:B------:R-:W-:Y:S01]  /*0190*/  UIADD3 UR5, UPT, UPT, -UR4, URZ, URZ ;  /* 0x000000ff04057290 */ /* 0x000fe2000fffe1ff */
[----:B0-----:R-:W-:Y:S01]  /*01a0*/  MOV R2, UR20 ;  /* 0x0000001400027c02 */ /* 0x001fe20008000f00 */
[----:B------:R-:W-:Y:S01]  /*01b0*/  UIMAD.WIDE.U32 UR6, UR18, 0xc, UR22 ;  /* 0x0000000c120678a5 */ /* 0x000fe2000f8e0016 */
[----:B------:R-:W-:Y:S01]  /*01c0*/  MOV R3, UR21 ;  /* 0x0000001500037c02 */ /* 0x000fe20008000f00 */
[----:B------:R-:W-:Y:S02]  /*01d0*/  UIMAD.WIDE.U32 UR8, UR18, 0x10, UR22 ;  /* 0x00000010120878a5 */ /* 0x000fe4000f8e0016 */
[----:B------:R-:W-:Y:S01]  /*01e0*/  UIMAD.WIDE.U32 UR10, UR18, 0x14, UR22 ;  /* 0x00000014120a78a5 */ /* 0x000fe2000f8e0016 */
[----:B------:R-:W-:Y:S01]  /*01f0*/  IMAD.WIDE.U32 R2, R5, 0x4, R2 ;  /* 0x0000000405027825 */ /* 0x000fe200078e0002 */
[----:B------:R-:W-:Y:S02]  /*0200*/  UIMAD.WIDE.U32 UR12, UR18, 0x18, UR22 ;  /* 0x00000018120c78a5 */ /* 0x000fe4000f8e0016 */
[----:B------:R-:W-:Y:S01]  /*0210*/  UIMAD.WIDE.U32 UR14, UR18, 0x1c, UR22 ;  /* 0x0000001c120e78a5 */ /* 0x000fe2000f8e0016 */
[----:B------:R-:W-:-:S04]  /*0220*/  IADD3 R2, P0, PT, R2, 0x10, RZ ;  /* 0x0000001002027810 */ /* 0x000fc80007f1e0ff */
[----:B------:R-:W-:-:S09]  /*0230*/  IADD3.X R3, PT, PT, RZ, R3, RZ, P0, !PT ;  /* 0x00000003ff037210 */ /* 0x000fd200007fe4ff */
.L_x_2:
[----:B------:R-:W-:Y:S01]  /*0240*/  HFMA2 R23, -RZ, RZ, 0, 2.384185791015625e-07 ;  /* 0x00000004ff177431 */ /* 0x000fe200000001ff */
[----:B------:R-:W-:Y:S01]  /*0250*/  UIMAD.WIDE.U32 UR24, UR18, 0x4, UR22 ;  /* 0x00000004121878a5 */ /* 0x000fe2000f8e0016 */
[----:B------:R-:W2:Y:S01]  /*0260*/  LDG.E R21, desc[UR16][R2.64+-0x10] ;  /* 0xfffff01002157981 */ /* 0x000ea2000c1e1900 */
[----:B------:R-:W-:Y:S01]  /*0270*/  UIMAD.WIDE.U32 UR20, UR18, 0x8, UR22 ;  /* 0x00000008121478a5 */ /* 0x000fe2000f8e0016 */
[----:B------:R-:W-:Y:S02]  /*0280*/  IMAD.MOV.U32 R11, RZ, RZ, 0x4 ;  /* 0x00000004ff0b7424 */ /* 0x000fe400078e00ff */
[----:B------:R-:W-:Y:S01]  /*0290*/  HFMA2 R7, -RZ, RZ, 0, 2.384185791015625e-07 ;  /* 0x00000004ff077431 */ /* 0x000fe200000001ff */
[----:B------:R-:W3:Y:S01]  /*02a0*/  LDG.E R19, desc[UR16][R2.64+-0xc] ;  /* 0xfffff41002137981 */ /* 0x000ee2000c1e1900 */
[----:B------:R-:W-:Y:S02]  /*02b0*/  MOV R8, UR24 ;  /* 0x0000001800087c02 */ /* 0x000fe40008000f00 */
[----:B------:R-:W-:Y:S01]  /*02c0*/  MOV R9, UR25 ;  /* 0x0000001900097c02 */ /* 0x000fe20008000f00 */
[C---:B------:R-:W-:Y:S01]  /*02d0*/  IMAD.WIDE R22, R14.reuse, R23, UR22 ;  /* 0x000000160e167e25 */ /* 0x040fe2000f8e0217 */
[----:B------:R-:W-:Y:S01]  /*02e0*/  MOV R24, UR20 ;  /* 0x0000001400187c02 */ /* 0x000fe20008000f00 */
[----:B------:R-:W4:Y:S01]  /*02f0*/  LDG.E R17, desc[UR16][R2.64+-0x8] ;  /* 0xfffff81002117981 */ /* 0x000f22000c1e1900 */
[----:B------:R-:W-:Y:S01]  /*0300*/  MOV R25, UR21 ;  /* 0x0000001500197c02 */ /* 0x000fe20008000f00 */
[----:B------:R-:W-:-:S02]  /*0310*/  IMAD.WIDE R8, R14, 0x4, R8 ;  /* 0x000000040e087825 */ /* 0x000fc400078e0208 */
[----:B------:R-:W2:Y:S02]  /*0320*/  LDG.E R22, desc[UR16][R22.64] ;  /* 0x0000001016167981 */ /* 0x000ea4000c1e1900 */
[C---:B------:R-:W-:Y:S01]  /*0330*/  IMAD.WIDE R24, R14.reuse, 0x4, R24 ;  /* 0x000000040e187825 */ /* 0x040fe200078e0218 */
[----:B------:R-:W-:Y:S01]  /*0340*/  MOV R5, 0x4 ;  /* 0x0000000400057802 */ /* 0x000fe20000000f00 */
[----:B------:R0:W3:Y:S02]  /*0350*/  LDG.E R20, desc[UR16][R8.64] ;  /* 0x0000001008147981 */ /* 0x0000e4000c1e1900 */
[C---:B------:R-:W-:Y:S02]  /*0360*/  IMAD.WIDE R10, R14.reuse, R11, UR6 ;  /* 0x000000060e0a7e25 */ /* 0x040fe4000f8e020b */
[----:B------:R-:W4:Y:S02]  /*0370*/  LDG.E R18, desc[UR16][R24.64] ;  /* 0x0000001018127981 */ /* 0x000f24000c1e1900 */
[----:B------:R-:W-:-:S04]  /*0380*/  IMAD.WIDE R4, R14, R5, UR8 ;  /* 0x000000080e047e25 */ /* 0x000fc8000f8e0205 */
[----:B------:R-:W-:Y:S01]  /*0390*/  HFMA2 R27, -RZ, RZ, 0, 2.384185791015625e-07 ;  /* 0x00000004ff1b7431 */ /* 0x000fe200000001ff */
[----:B------:R1:W5:Y:S01]  /*03a0*/  LDG.E R16, desc[UR16][R10.64] ;  /* 0x000000100a107981 */ /* 0x000362000c1e1900 */
[----:B0-----:R-:W-:-:S03]  /*03b0*/  MOV R9, 0x4 ;  /* 0x0000000400097802 */ /* 0x001fc60000000f00 */
[----:B------:R-:W5:Y:S01]  /*03c0*/  LDG.E R15, desc[UR16][R2.64+-0x4] ;  /* 0xfffffc10020f7981 */ /* 0x000f62000c1e1900 */
[----:B------:R-:W-:-:S03]  /*03d0*/  IMAD.WIDE R6, R14, R7, UR10 ;  /* 0x0000000a0e067e25 */ /* 0x000fc6000f8e0207 */
[----:B------:R0:W5:Y:S01]  /*03e0*/  LDG.E R4, desc[UR16][R4.64] ;  /* 0x0000001004047981 */ /* 0x000162000c1e1900 */
[----:B------:R-:W-:-:S03]  /*03f0*/  IMAD.WIDE R8, R14, R9, UR12 ;  /* 0x0000000c0e087e25 */ /* 0x000fc6000f8e0209 */
[----:B------:R-:W5:Y:S01]  /*0400*/  LDG.E R23, desc[UR16][R2.64] ;  /* 0x0000001002177981 */ /* 0x000f62000c1e1900 */
[----:B-1----:R-:W-:-:S03]  /*0410*/  IMAD.WIDE R10, R14, R27, UR14 ;  /* 0x0000000e0e0a7e25 */ /* 0x002fc6000f8e021b */
[----:B------:R-:W5:Y:S04]  /*0420*/  LDG.E R7, desc[UR16][R6.64] ;  /* 0x0000001006077981 */ /* 0x000f68000c1e1900 */
[----:B------:R-:W5:Y:S04]  /*0430*/  LDG.E R24, desc[UR16][R2.64+0x4] ;  /* 0x0000041002187981 */ /* 0x000f68000c1e1900 */
[----:B------:R-:W5:Y:S04]  /*0440*/  LDG.E R8, desc[UR16][R8.64] ;  /* 0x0000001008087981 */ /* 0x000f68000c1e1900 */
[----:B------:R-:W5:Y:S04]  /*0450*/  LDG.E R25, desc[UR16][R2.64+0x8] ;  /* 0x0000081002197981 */ /* 0x000f68000c1e1900 */
[----:B------:R-:W5:Y:S04]  /*0460*/  LDG.E R10, desc[UR16][R10.64] ;  /* 0x000000100a0a7981 */ /* 0x000f68000c1e1900 */
[----:B------:R1:W5:Y:S01]  /*0470*/  LDG.E R27, desc[UR16][R2.64+0xc] ;  /* 0x00000c10021b7981 */ /* 0x000362000c1e1900 */
[----:B------:R-:W-:-:S04]  /*0480*/  UIADD3 UR5, UPT, UPT, UR5, 0x8, URZ ;  /* 0x0000000805057890 */ /* 0x000fc8000fffe0ff */
[----:B------:R-:W-:Y:S01]  /*0490*/  UISETP.NE.AND UP1, UPT, UR5, URZ, UPT ;  /* 0x000000ff0500728c */ /* 0x000fe2000bf25270 */
[----:B0-----:R-:W-:Y:S02]  /*04a0*/  MOV R5, UR18 ;  /* 0x0000001200057c02 */ /* 0x001fe40008000f00 */
[----:B-1----:R-:W-:Y:S02]  /*04b0*/  IADD3 R2, P0, PT, R2, 0x20, RZ ;  /* 0x0000002002027810 */ /* 0x002fe40007f1e0ff */
[----:B------:R-:W-:Y:S02]  /*04c0*/  LEA R14, R5, R14, 0x3 ;  /* 0x0000000e050e7211 */ /* 0x000fe400078e18ff */
[----:B------:R-:W-:Y:S01]  /*04d0*/  IADD3.X R3, PT, PT, RZ, R3, RZ, P0, !PT ;  /* 0x00000003ff037210 */ /* 0x000fe200007fe4ff */
[----:B--2---:R-:W-:-:S04]  /*04e0*/  FFMA R22, R21, R22, R12 ;  /* 0x0000001615167223 */ /* 0x004fc8000000000c */
[----:B---3--:R-:W-:-:S04]  /*04f0*/  FFMA R20, R19, R20, R22 ;  /* 0x0000001413147223 */ /* 0x008fc80000000016 */
[----:B----4-:R-:W-:-:S04]  /*0500*/  FFMA R18, R17, R18, R20 ;  /* 0x0000001211127223 */ /* 0x010fc80000000014 */
[----:B-----5:R-:W-:-:S04]  /*0510*/  FFMA R16, R15, R16, R18 ;  /* 0x000000100f107223 */ /* 0x020fc80000000012 */
[----:B------:R-:W-:-:S04]  /*0520*/  FFMA R23, R23, R4, R16 ;  /* 0x0000000417177223 */ /* 0x000fc80000000010 */
[----:B------:R-:W-:-:S04]  /*0530*/  FFMA R24, R24, R7, R23 ;  /* 0x0000000718187223 */ /* 0x000fc80000000017 */
[----:B------:R-:W-:-:S04]  /*0540*/  FFMA R8, R25, R8, R24 ;  /* 0x0000000819087223 */ /* 0x000fc80000000018 */
[----:B------:R-:W-:Y:S01]  /*0550*/  FFMA R12, R27, R10, R8 ;  /* 0x0000000a1b0c7223 */ /* 0x000fe20000000008 */
[----:B------:R-:W-:Y:S06]  /*0560*/  BRA.U UP1, `(.L_x_2) ;  /* 0xfffffffd01347547 */ /* 0x000fec000b83ffff */
.L_x_1:
[----:B------:R-:W-:Y:S05]  /*0570*/  BRA.U !UP0, `(.L_x_0) ;  /* 0x00000005083c7547 */ /* 0x000fea000b800000 */
[----:B------:R-:W-:Y:S01]  /*0580*/  UISETP.GE.U32.AND UP0, UPT, UR19, 0x4, UPT ;  /* 0x000000041300788c */ /* 0x000fe2000bf06070 */
[----:B------:R-:W-:Y:S01]  /*0590*/  IMAD R2, R13, UR18, RZ ;  /* 0x000000120d027c24 */ /* 0x000fe2000f8e02ff */
[----:B------:R-:W-:-:S04]  /*05a0*/  ULOP3.LUT UR5, UR18, 0x3, URZ, 0xc0, !UPT ;  /* 0x0000000312057892 */ /* 0x000fc8000f8ec0ff */
[----:B------:R-:W-:-:S03]  /*05b0*/  UISETP.NE.AND UP1, UPT, UR5, URZ, UPT ;  /* 0x000000ff0500728c */ /* 0x000fc6000bf25270 */
[----:B------:R-:W-:Y:S08]  /*05c0*/  BRA.U !UP0, `(.L_x_3) ;  /* 0x00000001087c7547 */ /* 0x000ff0000b800000 */
[----:B------:R-:W0:Y:S01]  /*05d0*/  LDC.64 R6, c[0x0][0x388] ;  /* 0x0000e200ff067b82 */ /* 0x000e220000000a00 */
[----:B------:R-:W1:Y:S01]  /*05e0*/  LDCU.64 UR6, c[0x0][0x380] ;  /* 0x00007000ff0677ac */ /* 0x000e620008000a00 */
[----:B------:R-:W-:Y:S01]  /*05f0*/  MOV R5, UR4 ;  /* 0x0000000400057c02 */ /* 0x000fe20008000f00 */
[C---:B------:R-:W-:Y:S01]  /*0600*/  VIADD R3, R2.reuse, UR4 ;  /* 0x0000000402037c36 */ /* 0x040fe20008000000 */
[----:B------:R-:W-:Y:S02]  /*0610*/  MOV R11, UR18 ;  /* 0x00000012000b7c02 */ /* 0x000fe40008000f00 */
[----:B------:R-:W-:Y:S01]  /*0620*/  IADD3 R14, P0, PT, R2, UR4, RZ ;  /* 0x00000004020e7c10 */ /* 0x000fe2000ff1e0ff */
[----:B------:R-:W-:Y:S01]  /*0630*/  IMAD R5, R5, UR18, R0 ;  /* 0x0000001205057c24 */ /* 0x000fe2000f8e0200 */
[----:B------:R-:W2:Y:S01]  /*0640*/  LDC.64 R8, c[0x0][0x380] ;  /* 0x0000e000ff087b82 */ /* 0x000ea20000000a00 */
[----:B------:R-:W-:Y:S02]  /*0650*/  MOV R15, UR18 ;  /* 0x00000012000f7c02 */ /* 0x000fe40008000f00 */
[----:B------:R-:W-:Y:S01]  /*0660*/  MOV R17, UR18 ;  /* 0x0000001200117c02 */ /* 0x000fe20008000f00 */
[----:B0-----:R-:W-:-:S04]  /*0670*/  IMAD.WIDE R6, R5, 0x4, R6 ;  /* 0x0000000405067825 */ /* 0x001fc800078e0206 */
[----:B------:R-:W-:Y:S02]  /*0680*/  IMAD.WIDE.U32 R10, R11, 0x4, R6 ;  /* 0x000000040b0a7825 */ /* 0x000fe400078e0006 */
[----:B------:R-:W3:Y:S02]  /*0690*/  LDG.E R6, desc[UR16][R6.64] ;  /* 0x0000001006067981 */ /* 0x000ee4000c1e1900 */
[----:B--2---:R-:W-:Y:S01]  /*06a0*/  IMAD.WIDE.U32 R8, R3, 0x4, R8 ;  /* 0x0000000403087825 */ /* 0x004fe200078e0008 */
[----:B------:R-:W-:Y:S02]  /*06b0*/  IADD3.X R3, PT, PT, RZ, RZ, RZ, P0, !PT ;  /* 0x000000ffff037210 */ /* 0x000fe400007fe4ff */
[----:B-1----:R-:W-:-:S03]  /*06c0*/  LEA R4, P0, R14, UR6, 0x2 ;  /* 0x000000060e047c11 */ /* 0x002fc6000f8010ff */
[----:B------:R-:W3:Y:S01]  /*06d0*/  LDG.E R9, desc[UR16][R8.64] ;  /* 0x0000001008097981 */ /* 0x000ee2000c1e1900 */
[----:B------:R-:W-:Y:S01]  /*06e0*/  LEA.HI.X R5, R14, UR7, R3, 0x2, P0 ;  /* 0x000000070e057c11 */ /* 0x000fe200080f1403 */
[----:B------:R-:W-:Y:S02]  /*06f0*/  IMAD.WIDE.U32 R14, R15, 0x4, R10 ;  /* 0x000000040f0e7825 */ /* 0x000fe400078e000a */
[----:B------:R-:W2:Y:S04]  /*0700*/  LDG.E R3, desc[UR16][R10.64] ;  /* 0x000000100a037981 */ /* 0x000ea8000c1e1900 */
[----:B------:R-:W2:Y:S01]  /*0710*/  LDG.E R18, desc[UR16][R4.64+0x4] ;  /* 0x0000041004127981 */ /* 0x000ea2000c1e1900 */
[----:B------:R-:W-:-:S03]  /*0720*/  IMAD.WIDE.U32 R16, R17, 0x4, R14 ;  /* 0x0000000411107825 */ /* 0x000fc600078e000e */
[----:B------:R-:W4:Y:S04]  /*0730*/  LDG.E R19, desc[UR16][R14.64] ;  /* 0x000000100e137981 */ /* 0x000f28000c1e1900 */
[----:B------:R-:W4:Y:S04]  /*0740*/  LDG.E R20, desc[UR16][R4.64+0x8] ;  /* 0x0000081004147981 */ /* 0x000f28000c1e1900 */
[----:B------:R-:W5:Y:S04]  /*0750*/  LDG.E R22, desc[UR16][R4.64+0xc] ;  /* 0x00000c1004167981 */ /* 0x000f68000c1e1900 */
[----:B------:R-:W5:Y:S01]  /*0760*/  LDG.E R16, desc[UR16][R16.64] ;  /* 0x0000001010107981 */ /* 0x000f62000c1e1900 */
[----:B------:R-:W-:Y:S01]  /*0770*/  UIADD3 UR4, UPT, UPT, UR4, 0x4, URZ ;  /* 0x0000000404047890 */ /* 0x000fe2000fffe0ff */
[----:B---3--:R-:W-:-:S04]  /*0780*/  FFMA R9, R9, R6, R12 ;  /* 0x0000000609097223 */ /* 0x008fc8000000000c */
[----:B--2---:R-:W-:-:S04]  /*0790*/  FFMA R3, R18, R3, R9 ;  /* 0x0000000312037223 */ /* 0x004fc80000000009 */
[----:B----4-:R-:W-:-:S04]  /*07a0*/  FFMA R3, R20, R19, R3 ;  /* 0x0000001314037223 */ /* 0x010fc80000000003 */
[----:B-----5:R-:W-:-:S07]  /*07b0*/  FFMA R12, R22, R16, R3 ;  /* 0x00000010160c7223 */ /* 0x020fce0000000003 */
.L_x_3:
[----:B------:R-:W-:Y:S05]  /*07c0*/  BRA.U !UP1, `(.L_x_0) ;  /* 0x0000000109a87547 */ /* 0x000fea000b800000 */
[----:B------:R-:W-:Y:S01]  /*07d0*/  UISETP.NE.AND UP0, UPT, UR5, 0x1, UPT ;  /* 0x000000010500788c */ /* 0x000fe2000bf05270 */
[----:B------:R-:W-:Y:S01]  /*07e0*/  MOV R9, UR4 ;  /* 0x0000000400097c02 */ /* 0x000fe20008000f00 */
[----:B------:R-:W-:Y:S02]  /*07f0*/  ULOP3.LUT UR5, UR18, 0x1, URZ, 0xc0, !UPT ;  /* 0x0000000112057892 */ /* 0x000fe4000f8ec0ff */
[----:B------:R-:W-:Y:S02]  /*0800*/  MOV R17, UR18 ;  /* 0x0000001200117c02 */ /* 0x000fe40008000f00 */
[----:B------:R-:W-:Y:S01]  /*0810*/  UISETP.NE.U32.AND UP1, UPT, UR5, 0x1, UPT ;  /* 0x000000010500788c */ /* 0x000fe2000bf25070 */
[----:B------:R-:W-:-:S04]  /*0820*/  PLOP3.LUT P1, PT, PT, PT, UP0, 0x80, 0x8 ;  /* 0x000000000008781c */ /* 0x000fc80003f2f008 */
[----:B------:R-:W0:Y:S01]  /*0830*/  @UP0 LDCU.128 UR8, c[0x0][0x380] ;  /* 0x00007000ff0807ac */ /* 0x000e220008000c00 */
[----:B------:R-:W-:Y:S01]  /*0840*/  PLOP3.LUT P0, PT, PT, PT, UP1, 0x80, 0x8 ;  /* 0x000000000008781c */ /* 0x000fe20003f0f018 */
[----:B------:R-:W1:Y:S04]  /*0850*/  @UP0 LDCU.64 UR6, c[0x0][0x380] ;  /* 0x00007000ff0607ac */ /* 0x000e680008000a00 */
[----:B------:R-:W2:Y:S03]  /*0860*/  @!UP1 LDCU.128 UR12, c[0x0][0x380] ;  /* 0x00007000ff0c97ac */ /* 0x000ea60008000c00 */
[C---:B------:R-:W-:Y:S02]  /*0870*/  @P1 IADD3 R3, PT, PT, R2.reuse, UR4, RZ ;  /* 0x0000000402031c10 */ /* 0x040fe4000fffe0ff */
[----:B------:R-:W-:Y:S01]  /*0880*/  @P1 IADD3 R5, P2, PT, R2, UR4, RZ ;  /* 0x0000000402051c10 */ /* 0x000fe2000ff5e0ff */
[----:B------:R-:W-:-:S03]  /*0890*/  @UP0 UIADD3 UR4, UPT, UPT, UR4, 0x2, URZ ;  /* 0x0000000204040890 */ /* 0x000fc6000fffe0ff */
[----:B------:R-:W-:Y:S02]  /*08a0*/  @P1 IADD3.X R8, PT, PT, RZ, RZ, RZ, P2, !PT ;  /* 0x000000ffff081210 */ /* 0x000fe400017fe4ff */
[----:B0-----:R-:W-:Y:S01]  /*08b0*/  MOV R14, UR8 ;  /* 0x00000008000e7c02 */ /* 0x001fe20008000f00 */
[----:B------:R-:W-:Y:S01]  /*08c0*/  IMAD.U32 R6, RZ, RZ, UR10 ;  /* 0x0000000aff067e24 */ /* 0x000fe2000f8e00ff */
[----:B------:R-:W-:Y:S02]  /*08d0*/  MOV R15, UR9 ;  /* 0x00000009000f7c02 */ /* 0x000fe40008000f00 */
[----:B------:R-:W-:Y:S02]  /*08e0*/  MOV R7, UR11 ;  /* 0x0000000b00077c02 */ /* 0x000fe40008000f00 */
[----:B-1----:R-:W-:Y:S01]  /*08f0*/  @P1 LEA R4, P2, R5, UR6, 0x2 ;  /* 0x0000000605041c11 */ /* 0x002fe2000f8410ff */
[----:B------:R-:W-:-:S04]  /*0900*/  @P1 IMAD.WIDE.U32 R14, R3, 0x4, R14 ;  /* 0x00000004030e1825 */ /* 0x000fc800078e000e */
[----:B------:R-:W-:Y:S01]  /*0910*/  @P1 IMAD R3, R9, UR18, R0 ;  /* 0x0000001209031c24 */ /* 0x000fe2000f8e0200 */
[----:B------:R-:W-:-:S03]  /*0920*/  MOV R21, UR4 ;  /* 0x0000000400157c02 */ /* 0x000fc60008000f00 */
[----:B------:R-:W-:Y:S01]  /*0930*/  @P1 IMAD.WIDE R6, R3, 0x4, R6 ;  /* 0x0000000403061825 */ /* 0x000fe200078e0206 */
[----:B------:R-:W-:Y:S01]  /*0940*/  @P1 LEA.HI.X R5, R5, UR7, R8, 0x2, P2 ;  /* 0x0000000705051c11 */ /* 0x000fe200090f1408 */
[----:B------:R-:W3:Y:S01]  /*0950*/  @P1 LDG.E R3, desc[UR16][R14.64] ;  /* 0x000000100e031981 */ /* 0x000ee2000c1e1900 */
[----:B--2---:R-:W-:Y:S01]  /*0960*/  MOV R8, UR12 ;  /* 0x0000000c00087c02 */ /* 0x004fe20008000f00 */
[----:B------:R-:W-:Y:S01]  /*0970*/  @!P0 IMAD R21, R21, UR18, R0 ;  /* 0x0000001215158c24 */ /* 0x000fe2000f8e0200 */
[----:B------:R-:W-:Y:S01]  /*0980*/  MOV R9, UR13 ;  /* 0x0000000d00097c02 */ /* 0x000fe20008000f00 */
[----:B------:R-:W-:Y:S01]  /*0990*/  @P1 IMAD.WIDE.U32 R16, R17, 0x4, R6 ;  /* 0x0000000411101825 */ /* 0x000fe200078e0006 */
[----:B------:R-:W-:Y:S01]  /*09a0*/  @!P0 IADD3 R19, PT, PT, R2, UR4, RZ ;  /* 0x0000000402138c10 */ /* 0x000fe2000fffe0ff */
[----:B------:R-:W3:Y:S01]  /*09b0*/  @P1 LDG.E R6, desc[UR16][R6.64] ;  /* 0x0000001006061981 */ /* 0x000ee2000c1e1900 */
[----:B------:R-:W-:Y:S02]  /*09c0*/  MOV R10, UR14 ;  /* 0x0000000e000a7c02 */ /* 0x000fe40008000f00 */
[----:B------:R-:W-:Y:S01]  /*09d0*/  MOV R11, UR15 ;  /* 0x0000000f000b7c02 */ /* 0x000fe20008000f00 */
[----:B------:R-:W-:Y:S01]  /*09e0*/  @!P0 IMAD.WIDE.U32 R8, R19, 0x4, R8 ;  /* 0x0000000413088825 */ /* 0x000fe200078e0008 */
[----:B------:R-:W2:Y:S03]  /*09f0*/  @P1 LDG.E R16, desc[UR16][R16.64] ;  /* 0x0000001010101981 */ /* 0x000ea6000c1e1900 */
[----:B------:R-:W-:Y:S01]  /*0a00*/  @!P0 IMAD.WIDE R10, R21, 0x4, R10 ;  /* 0x00000004150a8825 */ /* 0x000fe200078e020a */
[----:B------:R-:W2:Y:S04]  /*0a10*/  @P1 LDG.E R4, desc[UR16][R4.64+0x4] ;  /* 0x0000041004041981 */ /* 0x000ea8000c1e1900 */
[----:B------:R-:W4:Y:S04]  /*0a20*/  @!P0 LDG.E R9, desc[UR16][R8.64] ;  /* 0x0000001008098981 */ /* 0x000f28000c1e1900 */
[----:B------:R-:W4:Y:S01]  /*0a30*/  @!P0 LDG.E R10, desc[UR16][R10.64] ;  /* 0x000000100a0a8981 */ /* 0x000f22000c1e1900 */
[----:B---3--:R-:W-:-:S04]  /*0a40*/  @P1 FFMA R3, R3, R6, R12 ;  /* 0x0000000603031223 */ /* 0x008fc8000000000c */
[----:B--2---:R-:W-:-:S04]  /*0a50*/  @P1 FFMA R12, R4, R16, R3 ;  /* 0x00000010040c1223 */ /* 0x004fc80000000003 */
[----:B----4-:R-:W-:-:S07]  /*0a60*/  @!P0 FFMA R12, R9, R10, R12 ;  /* 0x0000000a090c8223 */ /* 0x010fce000000000c */
.L_x_0:
[----:B------:R-:W0:Y:S01]  /*0a70*/  LDC.64 R2, c[0x0][0x390] ;  /* 0x0000e400ff027b82 */ /* 0x000e220000000a00 */
[----:B------:R-:W-:-:S04]  /*0a80*/  IMAD R13, R13, UR18, R0 ;  /* 0x000000120d0d7c24 */ /* 0x000fc8000f8e0200 */
[----:B0-----:R-:W-:-:S05]  /*0a90*/  IMAD.WIDE R2, R13, 0x4, R2 ;  /* 0x000000040d027825 */ /* 0x001fca00078e0202 */
[----:B------:R-:W-:Y:S01]  /*0aa0*/  STG.E desc[UR16][R2.64], R12 ;  /* 0x0000000c02007986 */ /* 0x000fe2000c101910 */
[----:B------:R-:W-:Y:S05]  /*0ab0*/  EXIT ;  /* 0x000000000000794d */ /* 0x000fea0003800000 */
.L_x_4:
[----:B------:R-:W-:-:S00]  /*0ac0*/  BRA `(.L_x_4) ;  /* 0xfffffffc00fc7947 */ /* 0x000fc0000383ffff */
[----:B------:R-:W-:-:S00]  /*0ad0*/  NOP ;  /* 0x0000000000007918 */ /* 0x000fc00000000000 */
        /* <DEDUP_REMOVED lines=10> */
.L_x_5:


//--------------------- .nv.shared.reserved.0     --------------------------
	.section	.nv.shared.reserved.0,"aw",@nobits
	.weak		__nv_reservedSMEM_offset_0_alias
	.size		__nv_reservedSMEM_offset_0_alias, 0, 64
	.other		__nv_reservedSMEM_offset_0_alias,@"STO_CUDA_RESERVED_SHARED STV_DEFAULT"
__nv_reservedSMEM_offset_0_alias:
	.zero		0
	.zero		64


//--------------------- .nv.constant0._Z5sgemmPfS_S_i --------------------------
	.section	.nv.constant0._Z5sgemmPfS_S_i,"a",@progbits
	.sectionflags	@""
	.align	4
.nv.constant0._Z5sgemmPfS_S_i:
	.zero		924


//--------------------- SYMBOLS --------------------------

	.type		.nv.reservedSmem.offset0,@object
	.size		.nv.reservedSmem.offset0,0x4
